//
// Generated by NVIDIA NVVM Compiler
//
// Compiler Build ID: CL-36424714
// Cuda compilation tools, release 13.0, V13.0.88
// Based on NVVM 20.0.0
//

.version 9.0
.target sm_100
.address_size 64

	// .globl	_Z13kawpow_kernelPjmPKhmmmS_

.visible .entry _Z13kawpow_kernelPjmPKhmmmS_(
	.param .u64 .ptr .align 1 _Z13kawpow_kernelPjmPKhmmmS__param_0,
	.param .u64 _Z13kawpow_kernelPjmPKhmmmS__param_1,
	.param .u64 .ptr .align 1 _Z13kawpow_kernelPjmPKhmmmS__param_2,
	.param .u64 _Z13kawpow_kernelPjmPKhmmmS__param_3,
	.param .u64 _Z13kawpow_kernelPjmPKhmmmS__param_4,
	.param .u64 _Z13kawpow_kernelPjmPKhmmmS__param_5,
	.param .u64 .ptr .align 1 _Z13kawpow_kernelPjmPKhmmmS__param_6
)
{
	.local .align 16 .b8 	__local_depot0[128];
	.reg .b64 	%SP;
	.reg .b64 	%SPL;
	.reg .pred 	%p<5>;
	.reg .b32 	%r<104>;
	.reg .b64 	%rd<80>;

	mov.u64 	%SPL, __local_depot0;
	ld.param.u64 	%rd10, [_Z13kawpow_kernelPjmPKhmmmS__param_1];
	ld.param.u64 	%rd11, [_Z13kawpow_kernelPjmPKhmmmS__param_2];
	ld.param.u64 	%rd12, [_Z13kawpow_kernelPjmPKhmmmS__param_4];
	ld.param.u64 	%rd13, [_Z13kawpow_kernelPjmPKhmmmS__param_6];
	cvta.to.global.u64 	%rd1, %rd13;
	add.u64 	%rd2, %SPL, 0;
	mov.u32 	%r46, %ctaid.x;
	mov.u32 	%r47, %ntid.x;
	mul.lo.s32 	%r48, %r46, %r47;
	cvt.u64.u32 	%rd15, %r48;
	mov.u32 	%r49, %tid.x;
	cvt.u64.u32 	%rd16, %r49;
	add.s64 	%rd17, %rd15, %rd16;
	add.s64 	%rd3, %rd17, %rd12;
	cvta.to.global.u64 	%rd18, %rd11;
	ld.global.u32 	%r50, [%rd18];
	ld.global.u32 	%r93, [%rd18+4];
	ld.global.u32 	%r92, [%rd18+8];
	ld.global.u32 	%r91, [%rd18+12];
	ld.global.u32 	%r90, [%rd18+16];
	ld.global.u32 	%r89, [%rd18+20];
	ld.global.u32 	%r88, [%rd18+24];
	ld.global.u32 	%r87, [%rd18+28];
	xor.b32  	%r94, %r50, %r93;
	st.local.v4.u32 	[%rd2], {%r94, %r93, %r92, %r91};
	st.local.v4.u32 	[%rd2+16], {%r90, %r89, %r88, %r87};
	st.local.v4.u32 	[%rd2+32], {%r94, %r93, %r92, %r91};
	st.local.v4.u32 	[%rd2+48], {%r90, %r89, %r88, %r87};
	st.local.v4.u32 	[%rd2+64], {%r94, %r93, %r92, %r91};
	st.local.v4.u32 	[%rd2+80], {%r90, %r89, %r88, %r87};
	st.local.v4.u32 	[%rd2+96], {%r94, %r93, %r92, %r91};
	st.local.v4.u32 	[%rd2+112], {%r90, %r89, %r88, %r87};
	shr.u64 	%rd4, %rd10, 4;
	mov.b32 	%r103, 0;
	and.b64  	%rd22, %rd4, 1152921500311879680;
	mov.u32 	%r95, %r87;
	mov.u32 	%r96, %r88;
	mov.u32 	%r97, %r89;
	mov.u32 	%r98, %r90;
	mov.u32 	%r99, %r91;
	mov.u32 	%r100, %r92;
	mov.u32 	%r101, %r93;
	mov.u32 	%r102, %r94;
$L__BB0_1:
	shl.b32 	%r51, %r103, 2;
	cvt.u64.u32 	%rd19, %r51;
	and.b64  	%rd20, %rd19, 124;
	add.s64 	%rd21, %rd2, %rd20;
	ld.local.u32 	%r26, [%rd21];
	setp.ne.s64 	%p1, %rd22, 0;
	@%p1 bra 	$L__BB0_3;
	cvt.u32.u64 	%r52, %rd4;
	rem.u32 	%r53, %r26, %r52;
	cvt.u64.u32 	%rd79, %r53;
	bra.uni 	$L__BB0_4;
$L__BB0_3:
	cvt.u64.u32 	%rd23, %r26;
	rem.u64 	%rd79, %rd23, %rd4;
$L__BB0_4:
	ld.param.u64 	%rd77, [_Z13kawpow_kernelPjmPKhmmmS__param_0];
	cvta.to.global.u64 	%rd24, %rd77;
	shl.b64 	%rd25, %rd79, 2;
	add.s64 	%rd26, %rd24, %rd25;
	ld.global.u32 	%r54, [%rd26];
	xor.b32  	%r55, %r54, %r102;
	mul.lo.s32 	%r102, %r55, 16777619;
	add.s64 	%rd27, %rd25, 4;
	and.b64  	%rd28, %rd27, 17179869180;
	add.s64 	%rd29, %rd24, %rd28;
	ld.global.u32 	%r56, [%rd29];
	xor.b32  	%r57, %r56, %r101;
	mul.lo.s32 	%r101, %r57, 16777619;
	add.s64 	%rd30, %rd25, 8;
	and.b64  	%rd31, %rd30, 17179869180;
	add.s64 	%rd32, %rd24, %rd31;
	ld.global.u32 	%r58, [%rd32];
	xor.b32  	%r59, %r58, %r100;
	mul.lo.s32 	%r100, %r59, 16777619;
	add.s64 	%rd33, %rd25, 12;
	and.b64  	%rd34, %rd33, 17179869180;
	add.s64 	%rd35, %rd24, %rd34;
	ld.global.u32 	%r60, [%rd35];
	xor.b32  	%r61, %r60, %r99;
	mul.lo.s32 	%r99, %r61, 16777619;
	st.local.v4.u32 	[%rd2], {%r102, %r101, %r100, %r99};
	add.s64 	%rd36, %rd25, 16;
	and.b64  	%rd37, %rd36, 17179869180;
	add.s64 	%rd38, %rd24, %rd37;
	ld.global.u32 	%r62, [%rd38];
	xor.b32  	%r63, %r62, %r98;
	mul.lo.s32 	%r98, %r63, 16777619;
	add.s64 	%rd39, %rd25, 20;
	and.b64  	%rd40, %rd39, 17179869180;
	add.s64 	%rd41, %rd24, %rd40;
	ld.global.u32 	%r64, [%rd41];
	xor.b32  	%r65, %r64, %r97;
	mul.lo.s32 	%r97, %r65, 16777619;
	add.s64 	%rd42, %rd25, 24;
	and.b64  	%rd43, %rd42, 17179869180;
	add.s64 	%rd44, %rd24, %rd43;
	ld.global.u32 	%r66, [%rd44];
	xor.b32  	%r67, %r66, %r96;
	mul.lo.s32 	%r96, %r67, 16777619;
	add.s64 	%rd45, %rd25, 28;
	and.b64  	%rd46, %rd45, 17179869180;
	add.s64 	%rd47, %rd24, %rd46;
	ld.global.u32 	%r68, [%rd47];
	xor.b32  	%r69, %r68, %r95;
	mul.lo.s32 	%r95, %r69, 16777619;
	st.local.v4.u32 	[%rd2+16], {%r98, %r97, %r96, %r95};
	add.s64 	%rd48, %rd25, 32;
	and.b64  	%rd49, %rd48, 17179869180;
	add.s64 	%rd50, %rd24, %rd49;
	ld.global.u32 	%r70, [%rd50];
	xor.b32  	%r71, %r70, %r94;
	mul.lo.s32 	%r94, %r71, 16777619;
	add.s64 	%rd51, %rd25, 36;
	and.b64  	%rd52, %rd51, 17179869180;
	add.s64 	%rd53, %rd24, %rd52;
	ld.global.u32 	%r72, [%rd53];
	xor.b32  	%r73, %r72, %r93;
	mul.lo.s32 	%r93, %r73, 16777619;
	add.s64 	%rd54, %rd25, 40;
	and.b64  	%rd55, %rd54, 17179869180;
	add.s64 	%rd56, %rd24, %rd55;
	ld.global.u32 	%r74, [%rd56];
	xor.b32  	%r75, %r74, %r92;
	mul.lo.s32 	%r92, %r75, 16777619;
	add.s64 	%rd57, %rd25, 44;
	and.b64  	%rd58, %rd57, 17179869180;
	add.s64 	%rd59, %rd24, %rd58;
	ld.global.u32 	%r76, [%rd59];
	xor.b32  	%r77, %r76, %r91;
	mul.lo.s32 	%r91, %r77, 16777619;
	st.local.v4.u32 	[%rd2+32], {%r94, %r93, %r92, %r91};
	add.s64 	%rd60, %rd25, 48;
	and.b64  	%rd61, %rd60, 17179869180;
	add.s64 	%rd62, %rd24, %rd61;
	ld.global.u32 	%r78, [%rd62];
	xor.b32  	%r79, %r78, %r90;
	mul.lo.s32 	%r90, %r79, 16777619;
	add.s64 	%rd63, %rd25, 52;
	and.b64  	%rd64, %rd63, 17179869180;
	add.s64 	%rd65, %rd24, %rd64;
	ld.global.u32 	%r80, [%rd65];
	xor.b32  	%r81, %r80, %r89;
	mul.lo.s32 	%r89, %r81, 16777619;
	add.s64 	%rd66, %rd25, 56;
	and.b64  	%rd67, %rd66, 17179869180;
	add.s64 	%rd68, %rd24, %rd67;
	ld.global.u32 	%r82, [%rd68];
	xor.b32  	%r83, %r82, %r88;
	mul.lo.s32 	%r88, %r83, 16777619;
	add.s64 	%rd69, %rd25, 60;
	and.b64  	%rd70, %rd69, 17179869180;
	add.s64 	%rd71, %rd24, %rd70;
	ld.global.u32 	%r84, [%rd71];
	xor.b32  	%r85, %r84, %r87;
	mul.lo.s32 	%r87, %r85, 16777619;
	st.local.v4.u32 	[%rd2+48], {%r90, %r89, %r88, %r87};
	add.s32 	%r103, %r103, 1;
	setp.ne.s32 	%p2, %r103, 64;
	@%p2 bra 	$L__BB0_1;
	ld.param.u64 	%rd78, [_Z13kawpow_kernelPjmPKhmmmS__param_5];
	xor.b32  	%r44, %r102, %r101;
	cvt.u64.u32 	%rd72, %r101;
	shl.b64 	%rd73, %rd72, 32;
	cvt.u64.u32 	%rd74, %r44;
	or.b64  	%rd75, %rd73, %rd74;
	setp.ge.u64 	%p3, %rd75, %rd78;
	@%p3 bra 	$L__BB0_8;
	atom.relaxed.global.cas.b32 	%r86, [%rd1], 0, 1;
	setp.ne.s32 	%p4, %r86, 0;
	@%p4 bra 	$L__BB0_8;
	st.global.u32 	[%rd1+4], %rd3;
	shr.u64 	%rd76, %rd3, 32;
	st.global.u32 	[%rd1+8], %rd76;
	st.global.u32 	[%rd1+12], %r44;
	st.global.u32 	[%rd1+16], %r101;
	st.global.u32 	[%rd1+20], %r100;
	st.global.u32 	[%rd1+24], %r99;
	st.global.u32 	[%rd1+28], %r98;
	st.global.u32 	[%rd1+32], %r97;
	st.global.u32 	[%rd1+36], %r96;
	st.global.u32 	[%rd1+40], %r95;
$L__BB0_8:
	ret;

}


// ===== COMPILED SASS (sm_100) =====

	.target	sm_100

	.elftype	@"ET_EXEC"


//--------------------- .note.nv.tkinfo           --------------------------
	.section	.note.nv.tkinfo,"",@"SHT_NOTE"
	.sectionflags	@"SHF_NOTE_NV_TKINFO"
	.tkinfo
        /*0018*/ 	.word	0x00000002
        /*0030*/ 	.string	""
        /*0030*/ 	.string	"ptxas"
        /*0030*/ 	.string	"Cuda compilation tools, release 13.0, V13.0.88"
        /*0030*/ 	.string	"Build cuda_13.0.r13.0/compiler.36424714_0"
        /*0030*/ 	.string	"-arch sm_100 -m 64 "



//--------------------- .note.nv.cuinfo           --------------------------
	.section	.note.nv.cuinfo,"",@"SHT_NOTE"
	.sectionflags	@"SHF_NOTE_NV_CUINFO"
        /*0018*/ 	.short	0x0002
        /*001a*/ 	.short	0x0064
        /*001c*/ 	.short	0x0082
	.zero		2


//--------------------- .nv.info                  --------------------------
	.section	.nv.info,"",@"SHT_CUDA_INFO"
	.align	4


	//----- nvinfo : EIATTR_REGCOUNT
	.align		4
        /*0000*/ 	.byte	0x04, 0x2f
        /*0002*/ 	.short	(.L_1 - .L_0)
	.align		4
.L_0:
        /*0004*/ 	.word	index@(_Z13kawpow_kernelPjmPKhmmmS_)
        /*0008*/ 	.word	0x00000020


	//----- nvinfo : EIATTR_FRAME_SIZE
	.align		4
.L_1:
        /*000c*/ 	.byte	0x04, 0x11
        /*000e*/ 	.short	(.L_3 - .L_2)
	.align		4
.L_2:
        /*0010*/ 	.word	index@($__internal_0_$__cuda_sm20_rem_u64)
        /*0014*/ 	.word	0x00000080


	//----- nvinfo : EIATTR_FRAME_SIZE
	.align		4
.L_3:
        /*0018*/ 	.byte	0x04, 0x11
        /*001a*/ 	.short	(.L_5 - .L_4)
	.align		4
.L_4:
        /*001c*/ 	.word	index@(_Z13kawpow_kernelPjmPKhmmmS_)
        /*0020*/ 	.word	0x00000080


	//----- nvinfo : EIATTR_MIN_STACK_SIZE
	.align		4
.L_5:
        /*0024*/ 	.byte	0x04, 0x12
        /*0026*/ 	.short	(.L_7 - .L_6)
	.align		4
.L_6:
        /*0028*/ 	.word	index@(_Z13kawpow_kernelPjmPKhmmmS_)
        /*002c*/ 	.word	0x00000080
.L_7:


//--------------------- .nv.compat                --------------------------
	.section	.nv.compat,"",@"SHT_CUDA_COMPAT_INFO"
	.align	4
        /*0000*/ 	.byte	0x02, 0x09, 0x00, 0x00, 0x02, 0x02, 0x01, 0x00, 0x02, 0x05, 0x05, 0x00, 0x03, 0x07, 0x01, 0x01
        /*0010*/ 	.byte	0x02, 0x03, 0x00, 0x00, 0x02, 0x06, 0x01, 0x00, 0x04, 0x0b, 0x08, 0x00, 0x09, 0x00, 0x00, 0x00
        /*0020*/ 	.byte	0x00, 0x00, 0x00, 0x00


//--------------------- .nv.info._Z13kawpow_kernelPjmPKhmmmS_ --------------------------
	.section	.nv.info._Z13kawpow_kernelPjmPKhmmmS_,"",@"SHT_CUDA_INFO"
	.sectionflags	@""
	.align	4


	//----- nvinfo : EIATTR_CUDA_API_VERSION
	.align		4
        /*0000*/ 	.byte	0x04, 0x37
        /*0002*/ 	.short	(.L_9 - .L_8)
.L_8:
        /*0004*/ 	.word	0x00000082


	//----- nvinfo : EIATTR_KPARAM_INFO
	.align		4
.L_9:
        /*0008*/ 	.byte	0x04, 0x17
        /*000a*/ 	.short	(.L_11 - .L_10)
.L_10:
        /*000c*/ 	.word	0x00000000
        /*0010*/ 	.short	0x0006
        /*0012*/ 	.short	0x0030
        /*0014*/ 	.byte	0x00, 0xf5, 0x21, 0x00


	//----- nvinfo : EIATTR_KPARAM_INFO
	.align		4
.L_11:
        /*0018*/ 	.byte	0x04, 0x17
        /*001a*/ 	.short	(.L_13 - .L_12)
.L_12:
        /*001c*/ 	.word	0x00000000
        /*0020*/ 	.short	0x0005
        /*0022*/ 	.short	0x0028
        /*0024*/ 	.byte	0x00, 0xf0, 0x21, 0x00


	//----- nvinfo : EIATTR_KPARAM_INFO
	.align		4
.L_13:
        /*0028*/ 	.byte	0x04, 0x17
        /*002a*/ 	.short	(.L_15 - .L_14)
.L_14:
        /*002c*/ 	.word	0x00000000
        /*0030*/ 	.short	0x0004
        /*0032*/ 	.short	0x0020
        /*0034*/ 	.byte	0x00, 0xf0, 0x21, 0x00


	//----- nvinfo : EIATTR_KPARAM_INFO
	.align		4
.L_15:
        /*0038*/ 	.byte	0x04, 0x17
        /*003a*/ 	.short	(.L_17 - .L_16)
.L_16:
        /*003c*/ 	.word	0x00000000
        /*0040*/ 	.short	0x0003
        /*0042*/ 	.short	0x0018
        /*0044*/ 	.byte	0x00, 0xf0, 0x21, 0x00


	//----- nvinfo : EIATTR_KPARAM_INFO
	.align		4
.L_17:
        /*0048*/ 	.byte	0x04, 0x17
        /*004a*/ 	.short	(.L_19 - .L_18)
.L_18:
        /*004c*/ 	.word	0x00000000
        /*0050*/ 	.short	0x0002
        /*0052*/ 	.short	0x0010
        /*0054*/ 	.byte	0x00, 0xf5, 0x21, 0x00


	//----- nvinfo : EIATTR_KPARAM_INFO
	.align		4
.L_19:
        /*0058*/ 	.byte	0x04, 0x17
        /*005a*/ 	.short	(.L_21 - .L_20)
.L_20:
        /*005c*/ 	.word	0x00000000
        /*0060*/ 	.short	0x0001
        /*0062*/ 	.short	0x0008
        /*0064*/ 	.byte	0x00, 0xf0, 0x21, 0x00


	//----- nvinfo : EIATTR_KPARAM_INFO
	.align		4
.L_21:
        /*0068*/ 	.byte	0x04, 0x17
        /*006a*/ 	.short	(.L_23 - .L_22)
.L_22:
        /*006c*/ 	.word	0x00000000
        /*0070*/ 	.short	0x0000
        /*0072*/ 	.short	0x0000
        /*0074*/ 	.byte	0x00, 0xf5, 0x21, 0x00


	//----- nvinfo : EIATTR_SPARSE_MMA_MASK
	.align		4
.L_23:
        /*0078*/ 	.byte	0x03, 0x50
        /*007a*/ 	.short	0x0000


	//----- nvinfo : EIATTR_MAXREG_COUNT
	.align		4
        /*007c*/ 	.byte	0x03, 0x1b
        /*007e*/ 	.short	0x00ff


	//----- nvinfo : EIATTR_MERCURY_ISA_VERSION
	.align		4
        /*0080*/ 	.byte	0x03, 0x5f
        /*0082*/ 	.short	0x0101


	//----- nvinfo : EIATTR_VRC_CTA_INIT_COUNT
	.align		4
        /*0084*/ 	.byte	0x02, 0x4a
	.zero		1
	.zero		1


	//----- nvinfo : EIATTR_EXIT_INSTR_OFFSETS
	.align		4
        /*0088*/ 	.byte	0x04, 0x1c
        /*008a*/ 	.short	(.L_25 - .L_24)


	//   ....[0]....
.L_24:
        /*008c*/ 	.word	0x00000e20


	//   ....[1]....
        /*0090*/ 	.word	0x00000e80


	//   ....[2]....
        /*0094*/ 	.word	0x00000f30


	//----- nvinfo : EIATTR_CRS_STACK_SIZE
	.align		4
.L_25:
        /*0098*/ 	.byte	0x04, 0x1e
        /*009a*/ 	.short	(.L_27 - .L_26)
.L_26:
        /*009c*/ 	.word	0x00000000


	//----- nvinfo : EIATTR_CBANK_PARAM_SIZE
	.align		4
.L_27:
        /*00a0*/ 	.byte	0x03, 0x19
        /*00a2*/ 	.short	0x0038


	//----- nvinfo : EIATTR_PARAM_CBANK
	.align		4
        /*00a4*/ 	.byte	0x04, 0x0a
        /*00a6*/ 	.short	(.L_29 - .L_28)
	.align		4
.L_28:
        /*00a8*/ 	.word	index@(.nv.constant0._Z13kawpow_kernelPjmPKhmmmS_)
        /*00ac*/ 	.short	0x0380
        /*00ae*/ 	.short	0x0038


	//----- nvinfo : EIATTR_SW_WAR
	.align		4
.L_29:
        /*00b0*/ 	.byte	0x04, 0x36
        /*00b2*/ 	.short	(.L_31 - .L_30)
.L_30:
        /*00b4*/ 	.word	0x00000008
.L_31:


//--------------------- .nv.callgraph             --------------------------
	.section	.nv.callgraph,"",@"SHT_CUDA_CALLGRAPH"
	.align	4
	.sectionentsize	8
	.align		4
        /*0000*/ 	.word	0x00000000
	.align		4
        /*0004*/ 	.word	0xffffffff
	.align		4
        /*0008*/ 	.word	0x00000000
	.align		4
        /*000c*/ 	.word	0xfffffffe
	.align		4
        /*0010*/ 	.word	0x00000000
	.align		4
        /*0014*/ 	.word	0xfffffffd
	.align		4
        /*0018*/ 	.word	0x00000000
	.align		4
        /*001c*/ 	.word	0xfffffffc


//--------------------- .text._Z13kawpow_kernelPjmPKhmmmS_ --------------------------
	.section	.text._Z13kawpow_kernelPjmPKhmmmS_,"ax",@progbits
	.align	128
        .global         _Z13kawpow_kernelPjmPKhmmmS_
        .type           _Z13kawpow_kernelPjmPKhmmmS_,@function
        .size           _Z13kawpow_kernelPjmPKhmmmS_,(.L_x_4 - _Z13kawpow_kernelPjmPKhmmmS_)
        .other          _Z13kawpow_kernelPjmPKhmmmS_,@"STO_CUDA_ENTRY STV_DEFAULT"
_Z13kawpow_kernelPjmPKhmmmS_:
.text._Z13kawpow_kernelPjmPKhmmmS_:
[----:B------:R-:W0:Y:S08]  /*0000*/  LDC R1, c[0x0][0x37c] ;  /* 0x0000df00ff017b82 */ /* 0x000e300000000800 */
[----:B------:R-:W1:Y:S01]  /*0010*/  LDC.64 R2, c[0x0][0x390] ;  /* 0x0000e400ff027b82 */ /* 0x000e620000000a00 */
[----:B------:R-:W1:Y:S01]  /*0020*/  LDCU.64 UR14, c[0x0][0x358] ;  /* 0x00006b00ff0e77ac */ /* 0x000e620008000a00 */
[----:B------:R-:W2:Y:S01]  /*0030*/  S2R R9, SR_TID.X ;  /* 0x0000000000097919 */ /* 0x000ea20000002100 */
[----:B0-----:R-:W-:-:S05]  /*0040*/  VIADD R1, R1, 0xffffff80 ;  /* 0xffffff8001017836 */ /* 0x001fca0000000000 */
[----:B------:R-:W0:Y:S01]  /*0050*/  S2UR UR4, SR_CTAID.X ;  /* 0x00000000000479c3 */ /* 0x000e220000002500 */
[----:B------:R-:W0:Y:S01]  /*0060*/  LDCU UR5, c[0x0][0x360] ;  /* 0x00006c00ff0577ac */ /* 0x000e220008000800 */
[----:B------:R-:W3:Y:S06]  /*0070*/  LDCU.64 UR8, c[0x0][0x388] ;  /* 0x00007100ff0877ac */ /* 0x000eec0008000a00 */
[----:B------:R-:W2:Y:S01]  /*0080*/  LDC.64 R10, c[0x0][0x3a0] ;  /* 0x0000e800ff0a7b82 */ /* 0x000ea20000000a00 */
[----:B------:R-:W4:Y:S01]  /*0090*/  LDCU.64 UR16, c[0x0][0x380] ;  /* 0x00007000ff1077ac */ /* 0x000f220008000a00 */
[----:B-1----:R-:W5:Y:S04]  /*00a0*/  LDG.E R4, desc[UR14][R2.64] ;  /* 0x0000000e02047981 */ /* 0x002f68000c1e1900 */
[----:B------:R-:W5:Y:S04]  /*00b0*/  LDG.E R5, desc[UR14][R2.64+0x4] ;  /* 0x0000040e02057981 */ /* 0x000f68000c1e1900 */
[----:B------:R-:W4:Y:S04]  /*00c0*/  LDG.E R16, desc[UR14][R2.64+0x10] ;  /* 0x0000100e02107981 */ /* 0x000f28000c1e1900 */
[----:B------:R-:W4:Y:S04]  /*00d0*/  LDG.E R17, desc[UR14][R2.64+0x14] ;  /* 0x0000140e02117981 */ /* 0x000f28000c1e1900 */
[----:B------:R-:W4:Y:S04]  /*00e0*/  LDG.E R18, desc[UR14][R2.64+0x18] ;  /* 0x0000180e02127981 */ /* 0x000f28000c1e1900 */
[----:B------:R-:W4:Y:S04]  /*00f0*/  LDG.E R19, desc[UR14][R2.64+0x1c] ;  /* 0x00001c0e02137981 */ /* 0x000f28000c1e1900 */
[----:B------:R-:W4:Y:S04]  /*0100*/  LDG.E R6, desc[UR14][R2.64+0x8] ;  /* 0x0000080e02067981 */ /* 0x000f28000c1e1900 */
[----:B------:R1:W4:Y:S01]  /*0110*/  LDG.E R7, desc[UR14][R2.64+0xc] ;  /* 0x00000c0e02077981 */ /* 0x000322000c1e1900 */
[----:B0-----:R-:W-:-:S02]  /*0120*/  UIMAD UR4, UR4, UR5, URZ ;  /* 0x00000005040472a4 */ /* 0x001fc4000f8e02ff */
[----:B---3--:R-:W-:Y:S02]  /*0130*/  USHF.R.U64 UR8, UR8, 0x4, UR9 ;  /* 0x0000000408087899 */ /* 0x008fe40008001209 */
[----:B------:R-:W-:Y:S02]  /*0140*/  USHF.R.U32.HI UR9, URZ, 0x4, UR9 ;  /* 0x00000004ff097899 */ /* 0x000fe40008011609 */
[----:B--2---:R-:W-:Y:S01]  /*0150*/  IADD3 R0, P0, P1, R10, UR4, R9 ;  /* 0x000000040a007c10 */ /* 0x004fe2000f91e009 */
[----:B------:R-:W-:-:S03]  /*0160*/  UMOV UR4, URZ ;  /* 0x000000ff00047c82 */ /* 0x000fc60008000000 */
[----:B-1----:R-:W-:Y:S02]  /*0170*/  IADD3.X R2, PT, PT, RZ, R11, RZ, P0, P1 ;  /* 0x0000000bff027210 */ /* 0x002fe400007e24ff */
[----:B-----5:R-:W-:Y:S01]  /*0180*/  LOP3.LUT R4, R4, R5, RZ, 0x3c, !PT ;  /* 0x0000000504047212 */ /* 0x020fe200078e3cff */
[----:B------:R-:W-:Y:S02]  /*0190*/  IMAD.MOV.U32 R13, RZ, RZ, R5 ;  /* 0x000000ffff0d7224 */ /* 0x000fe400078e0005 */
[----:B----4-:R-:W-:Y:S02]  /*01a0*/  IMAD.MOV.U32 R8, RZ, RZ, R16 ;  /* 0x000000ffff087224 */ /* 0x010fe400078e0010 */
[----:B------:R-:W-:Y:S02]  /*01b0*/  IMAD.MOV.U32 R12, RZ, RZ, R4 ;  /* 0x000000ffff0c7224 */ /* 0x000fe400078e0004 */
[----:B------:R-:W-:Y:S02]  /*01c0*/  IMAD.MOV.U32 R9, RZ, RZ, R17 ;  /* 0x000000ffff097224 */ /* 0x000fe400078e0011 */
[----:B------:R-:W-:Y:S01]  /*01d0*/  IMAD.MOV.U32 R10, RZ, RZ, R18 ;  /* 0x000000ffff0a7224 */ /* 0x000fe200078e0012 */
[----:B------:R0:W-:Y:S01]  /*01e0*/  STL.128 [R1+0x10], R16 ;  /* 0x0000101001007387 */ /* 0x0001e20000100c00 */
[----:B------:R-:W-:-:S03]  /*01f0*/  IMAD.MOV.U32 R11, RZ, RZ, R19 ;  /* 0x000000ffff0b7224 */ /* 0x000fc600078e0013 */
[----:B------:R0:W-:Y:S01]  /*0200*/  STL.128 [R1+0x30], R16 ;  /* 0x0000301001007387 */ /* 0x0001e20000100c00 */
[----:B------:R-:W-:-:S03]  /*0210*/  IMAD.MOV.U32 R14, RZ, RZ, R6 ;  /* 0x000000ffff0e7224 */ /* 0x000fc600078e0006 */
[----:B------:R0:W-:Y:S01]  /*0220*/  STL.128 [R1+0x50], R16 ;  /* 0x0000501001007387 */ /* 0x0001e20000100c00 */
[----:B------:R-:W-:-:S03]  /*0230*/  IMAD.MOV.U32 R15, RZ, RZ, R7 ;  /* 0x000000ffff0f7224 */ /* 0x000fc600078e0007 */
[----:B------:R0:W-:Y:S04]  /*0240*/  STL.128 [R1+0x70], R16 ;  /* 0x0000701001007387 */ /* 0x0001e80000100c00 */
[----:B------:R0:W-:Y:S04]  /*0250*/  STL.128 [R1], R4 ;  /* 0x0000000401007387 */ /* 0x0001e80000100c00 */
[----:B------:R0:W-:Y:S04]  /*0260*/  STL.128 [R1+0x20], R4 ;  /* 0x0000200401007387 */ /* 0x0001e80000100c00 */
[----:B------:R0:W-:Y:S04]  /*0270*/  STL.128 [R1+0x40], R4 ;  /* 0x0000400401007387 */ /* 0x0001e80000100c00 */
[----:B------:R0:W-:Y:S02]  /*0280*/  STL.128 [R1+0x60], R4 ;  /* 0x0000600401007387 */ /* 0x0001e40000100c00 */
.L_x_2:
[----:B------:R-:W-:-:S04]  /*0290*/  USHF.L.U32 UR5, UR4, 0x2, URZ ;  /* 0x0000000204057899 */ /* 0x000fc800080006ff */
[----:B------:R-:W-:-:S06]  /*02a0*/  ULOP3.LUT UR5, UR5, 0x7c, URZ, 0xc0, !UPT ;  /* 0x0000007c05057892 */ /* 0x000fcc000f8ec0ff */
[----:B------:R-:W-:-:S06]  /*02b0*/  VIADD R3, R1, UR5 ;  /* 0x0000000501037c36 */ /* 0x000fcc0008000000 */
[----:B------:R-:W2:Y:S01]  /*02c0*/  LDL R3, [R3] ;  /* 0x0000000003037983 */ /* 0x000ea20000100800 */
[----:B------:R-:W-:Y:S01]  /*02d0*/  ULOP3.LUT UP0, URZ, UR9, 0xfffffff, URZ, 0xc0, !UPT ;  /* 0x0fffffff09ff7892 */ /* 0x000fe2000f80c0ff */
[----:B--2---:R-:W-:-:S08]  /*02e0*/  R2UR UR5, R3 ;  /* 0x00000000030572ca */ /* 0x004fd000000e0000 */
[----:B-1----:R-:W-:Y:S07]  /*02f0*/  BRA.U UP0, `(.L_x_0) ;  /* 0x0000000100547547 */ /* 0x002fee000b800000 */
[----:B------:R-:W1:Y:S01]  /*0300*/  I2F.U32.RP R3, UR8 ;  /* 0x0000000800037d06 */ /* 0x000e620008209000 */
[----:B------:R-:W-:Y:S01]  /*0310*/  UMOV UR6, URZ ;  /* 0x000000ff00067c82 */ /* 0x000fe20008000000 */
[----:B------:R-:W-:Y:S01]  /*0320*/  UISETP.NE.U32.AND UP1, UPT, UR8, URZ, UPT ;  /* 0x000000ff0800728c */ /* 0x000fe2000bf25070 */
[----:B------:R-:W-:-:S05]  /*0330*/  IMAD.MOV.U32 R23, RZ, RZ, RZ ;  /* 0x000000ffff177224 */ /* 0x000fca00078e00ff */
[----:B-1----:R-:W1:Y:S02]  /*0340*/  MUFU.RCP R3, R3 ;  /* 0x0000000300037308 */ /* 0x002e640000001000 */
[----:B-1----:R-:W-:-:S06]  /*0350*/  VIADD R20, R3, 0xffffffe ;  /* 0x0ffffffe03147836 */ /* 0x002fcc0000000000 */
[----:B------:R-:W1:Y:S02]  /*0360*/  F2I.FTZ.U32.TRUNC.NTZ R20, R20 ;  /* 0x0000001400147305 */ /* 0x000e64000021f000 */
[----:B-1----:R-:W-:-:S13]  /*0370*/  R2UR UR7, R20 ;  /* 0x00000000140772ca */ /* 0x002fda00000e0000 */
[----:B------:R-:W-:-:S04]  /*0380*/  UIADD3 UR10, UPT, UPT, URZ, -UR7, URZ ;  /* 0x80000007ff0a7290 */ /* 0x000fc8000fffe0ff */
[----:B------:R-:W-:-:S04]  /*0390*/  UIMAD UR10, UR10, UR8, URZ ;  /* 0x000000080a0a72a4 */ /* 0x000fc8000f8e02ff */
[----:B------:R-:W-:-:S04]  /*03a0*/  UIMAD.WIDE.U32 UR6, UR7, UR10, UR6 ;  /* 0x0000000a070672a5 */ /* 0x000fc8000f8e0006 */
[----:B------:R-:W-:-:S04]  /*03b0*/  UIMAD.WIDE.U32 UR6, UR7, UR5, URZ ;  /* 0x00000005070672a5 */ /* 0x000fc8000f8e00ff */
[----:B------:R-:W-:-:S04]  /*03c0*/  UIADD3 UR7, UPT, UPT, -UR7, URZ, URZ ;  /* 0x000000ff07077290 */ /* 0x000fc8000fffe1ff */
[----:B------:R-:W-:-:S04]  /*03d0*/  UIMAD UR5, UR8, UR7, UR5 ;  /* 0x00000007080572a4 */ /* 0x000fc8000f8e0205 */
[----:B------:R-:W-:-:S11]  /*03e0*/  UISETP.GE.U32.AND UP0, UPT, UR5, UR8, UPT ;  /* 0x000000080500728c */ /* 0x000fd6000bf06070 */
[----:B------:R-:W-:-:S04]  /*03f0*/  @UP0 UIADD3 UR5, UPT, UPT, UR5, -UR8, URZ ;  /* 0x8000000805050290 */ /* 0x000fc8000fffe0ff */
[----:B------:R-:W-:-:S11]  /*0400*/  UISETP.GE.U32.AND UP0, UPT, UR5, UR8, UPT ;  /* 0x000000080500728c */ /* 0x000fd6000bf06070 */
[----:B------:R-:W-:Y:S02]  /*0410*/  @UP0 UIADD3 UR5, UPT, UPT, UR5, -UR8, URZ ;  /* 0x8000000805050290 */ /* 0x000fe4000fffe0ff */
[----:B------:R-:W-:-:S06]  /*0420*/  @!UP1 ULOP3.LUT UR5, URZ, UR8, URZ, 0x33, !UPT ;  /* 0x00000008ff059292 */ /* 0x000fcc000f8e33ff */
[----:B------:R-:W-:Y:S01]  /*0430*/  IMAD.U32 R22, RZ, RZ, UR5 ;  /* 0x00000005ff167e24 */ /* 0x000fe2000f8e00ff */
[----:B------:R-:W-:Y:S06]  /*0440*/  BRA `(.L_x_1) ;  /* 0x0000000000107947 */ /* 0x000fec0003800000 */
.L_x_0:
[----:B------:R-:W-:-:S07]  /*0450*/  MOV R22, 0x470 ;  /* 0x0000047000167802 */ /* 0x000fce0000000f00 */
[----:B0-----:R-:W-:Y:S05]  /*0460*/  CALL.REL.NOINC `($__internal_0_$__cuda_sm20_rem_u64) ;  /* 0x0000000800b47944 */ /* 0x001fea0003c00000 */
[----:B------:R-:W-:Y:S02]  /*0470*/  IMAD.U32 R22, RZ, RZ, UR5 ;  /* 0x00000005ff167e24 */ /* 0x000fe4000f8e00ff */
[----:B------:R-:W-:-:S07]  /*0480*/  IMAD.U32 R23, RZ, RZ, UR6 ;  /* 0x00000006ff177e24 */ /* 0x000fce000f8e00ff */
.L_x_1:
[C---:B------:R-:W-:Y:S01]  /*0490*/  IMAD.SHL.U32 R20, R22.reuse, 0x4, RZ ;  /* 0x0000000416147824 */ /* 0x040fe200078e00ff */
[----:B------:R-:W-:-:S04]  /*04a0*/  SHF.L.U64.HI R3, R22, 0x2, R23 ;  /* 0x0000000216037819 */ /* 0x000fc80000010217 */
[----:B------:R-:W-:-:S04]  /*04b0*/  IADD3 R24, P0, PT, R20, 0x4, RZ ;  /* 0x0000000414187810 */ /* 0x000fc80007f1e0ff */
[----:B------:R-:W-:Y:S01]  /*04c0*/  LOP3.LUT R24, R24, 0xfffffffc, RZ, 0xc0, !PT ;  /* 0xfffffffc18187812 */ /* 0x000fe200078ec0ff */
[----:B------:R-:W-:-:S03]  /*04d0*/  IMAD.X R21, RZ, RZ, R3, P0 ;  /* 0x000000ffff157224 */ /* 0x000fc600000e0603 */
[----:B------:R-:W-:Y:S02]  /*04e0*/  IADD3 R24, P0, PT, R24, UR16, RZ ;  /* 0x0000001018187c10 */ /* 0x000fe4000ff1e0ff */
[----:B------:R-:W-:-:S04]  /*04f0*/  LOP3.LUT R21, R21, 0x3, RZ, 0xc0, !PT ;  /* 0x0000000315157812 */ /* 0x000fc800078ec0ff */
[----:B------:R-:W-:Y:S02]  /*0500*/  IADD3.X R25, PT, PT, R21, UR17, RZ, P0, !PT ;  /* 0x0000001115197c10 */ /* 0x000fe400087fe4ff */
[----:B------:R-:W-:-:S03]  /*0510*/  IADD3 R22, P0, PT, R20, 0x8, RZ ;  /* 0x0000000814167810 */ /* 0x000fc60007f1e0ff */
[----:B------:R1:W0:Y:S01]  /*0520*/  LDG.E R29, desc[UR14][R24.64] ;  /* 0x0000000e181d7981 */ /* 0x000222000c1e1900 */
[----:B------:R-:W-:Y:S01]  /*0530*/  LOP3.LUT R22, R22, 0xfffffffc, RZ, 0xc0, !PT ;  /* 0xfffffffc16167812 */ /* 0x000fe200078ec0ff */
[----:B------:R-:W-:-:S03]  /*0540*/  IMAD.X R21, RZ, RZ, R3, P0 ;  /* 0x000000ffff157224 */ /* 0x000fc600000e0603 */
[----:B------:R-:W-:Y:S02]  /*0550*/  IADD3 R22, P0, PT, R22, UR16, RZ ;  /* 0x0000001016167c10 */ /* 0x000fe4000ff1e0ff */
[----:B------:R-:W-:-:S04]  /*0560*/  LOP3.LUT R21, R21, 0x3, RZ, 0xc0, !PT ;  /* 0x0000000315157812 */ /* 0x000fc800078ec0ff */
[----:B------:R-:W-:Y:S02]  /*0570*/  IADD3.X R23, PT, PT, R21, UR17, RZ, P0, !PT ;  /* 0x0000001115177c10 */ /* 0x000fe400087fe4ff */
[----:B------:R-:W-:-:S03]  /*0580*/  IADD3 R26, P0, PT, R20, 0xc, RZ ;  /* 0x0000000c141a7810 */ /* 0x000fc60007f1e0ff */
[----:B------:R2:W3:Y:S01]  /*0590*/  LDG.E R21, desc[UR14][R22.64] ;  /* 0x0000000e16157981 */ /* 0x0004e2000c1e1900 */
[----:B------:R-:W-:Y:S01]  /*05a0*/  LOP3.LUT R26, R26, 0xfffffffc, RZ, 0xc0, !PT ;  /* 0xfffffffc1a1a7812 */ /* 0x000fe200078ec0ff */
[----:B------:R-:W-:-:S03]  /*05b0*/  IMAD.X R27, RZ, RZ, R3, P0 ;  /* 0x000000ffff1b7224 */ /* 0x000fc600000e0603 */
[----:B------:R-:W-:Y:S02]  /*05c0*/  IADD3 R26, P0, PT, R26, UR16, RZ ;  /* 0x000000101a1a7c10 */ /* 0x000fe4000ff1e0ff */
[----:B-1----:R-:W-:-:S04]  /*05d0*/  LOP3.LUT R24, R27, 0x3, RZ, 0xc0, !PT ;  /* 0x000000031b187812 */ /* 0x002fc800078ec0ff */
[----:B------:R-:W-:Y:S02]  /*05e0*/  IADD3.X R27, PT, PT, R24, UR17, RZ, P0, !PT ;  /* 0x00000011181b7c10 */ /* 0x000fe400087fe4ff */
[----:B------:R-:W-:-:S03]  /*05f0*/  IADD3 R24, P0, PT, R20, 0x10, RZ ;  /* 0x0000001014187810 */ /* 0x000fc60007f1e0ff */
[----:B------:R1:W4:Y:S01]  /*0600*/  LDG.E R28, desc[UR14][R26.64] ;  /* 0x0000000e1a1c7981 */ /* 0x000322000c1e1900 */
[----:B------:R-:W-:Y:S01]  /*0610*/  LOP3.LUT R24, R24, 0xfffffffc, RZ, 0xc0, !PT ;  /* 0xfffffffc18187812 */ /* 0x000fe200078ec0ff */
[----:B------:R-:W-:-:S03]  /*0620*/  IMAD.X R25, RZ, RZ, R3, P0 ;  /* 0x000000ffff197224 */ /* 0x000fc600000e0603 */
[----:B--2---:R-:W-:Y:S02]  /*0630*/  IADD3 R22, P0, PT, R24, UR16, RZ ;  /* 0x0000001018167c10 */ /* 0x004fe4000ff1e0ff */
[----:B------:R-:W-:-:S04]  /*0640*/  LOP3.LUT R23, R25, 0x3, RZ, 0xc0, !PT ;  /* 0x0000000319177812 */ /* 0x000fc800078ec0ff */
[----:B------:R-:W-:Y:S02]  /*0650*/  IADD3.X R23, PT, PT, R23, UR17, RZ, P0, !PT ;  /* 0x0000001117177c10 */ /* 0x000fe400087fe4ff */
[----:B------:R-:W-:-:S03]  /*0660*/  IADD3 R24, P0, PT, R20, 0x14, RZ ;  /* 0x0000001414187810 */ /* 0x000fc60007f1e0ff */
[----:B------:R2:W5:Y:S01]  /*0670*/  LDG.E R25, desc[UR14][R22.64] ;  /* 0x0000000e16197981 */ /* 0x000562000c1e1900 */
[----:B------:R-:W-:Y:S01]  /*0680*/  LOP3.LUT R24, R24, 0xfffffffc, RZ, 0xc0, !PT ;  /* 0xfffffffc18187812 */ /* 0x000fe200078ec0ff */
[----:B-1----:R-:W-:-:S03]  /*0690*/  IMAD.X R27, RZ, RZ, R3, P0 ;  /* 0x000000ffff1b7224 */ /* 0x002fc600000e0603 */
[----:B------:R-:W-:Y:S02]  /*06a0*/  IADD3 R26, P0, PT, R24, UR16, RZ ;  /* 0x00000010181a7c10 */ /* 0x000fe4000ff1e0ff */
[----:B------:R-:W-:-:S04]  /*06b0*/  LOP3.LUT R27, R27, 0x3, RZ, 0xc0, !PT ;  /* 0x000000031b1b7812 */ /* 0x000fc800078ec0ff */
[----:B------:R-:W-:-:S05]  /*06c0*/  IADD3.X R27, PT, PT, R27, UR17, RZ, P0, !PT ;  /* 0x000000111b1b7c10 */ /* 0x000fca00087fe4ff */
[----:B------:R1:W5:Y:S01]  /*06d0*/  LDG.E R24, desc[UR14][R26.64] ;  /* 0x0000000e1a187981 */ /* 0x000362000c1e1900 */
[----:B0-----:R-:W-:Y:S02]  /*06e0*/  LOP3.LUT R5, R29, R5, RZ, 0x3c, !PT ;  /* 0x000000051d057212 */ /* 0x001fe400078e3cff */
[----:B------:R-:W-:-:S04]  /*06f0*/  IADD3 R29, P0, PT, R20, 0x18, RZ ;  /* 0x00000018141d7810 */ /* 0x000fc80007f1e0ff */
[----:B------:R-:W-:Y:S01]  /*0700*/  LOP3.LUT R29, R29, 0xfffffffc, RZ, 0xc0, !PT ;  /* 0xfffffffc1d1d7812 */ /* 0x000fe200078ec0ff */
[----:B--2---:R-:W-:-:S03]  /*0710*/  IMAD.X R23, RZ, RZ, R3, P0 ;  /* 0x000000ffff177224 */ /* 0x004fc600000e0603 */
[----:B------:R-:W-:Y:S02]  /*0720*/  IADD3 R22, P0, PT, R29, UR16, RZ ;  /* 0x000000101d167c10 */ /* 0x000fe4000ff1e0ff */
[----:B------:R-:W-:-:S04]  /*0730*/  LOP3.LUT R23, R23, 0x3, RZ, 0xc0, !PT ;  /* 0x0000000317177812 */ /* 0x000fc800078ec0ff */
[----:B------:R-:W-:Y:S02]  /*0740*/  IADD3.X R23, PT, PT, R23, UR17, RZ, P0, !PT ;  /* 0x0000001117177c10 */ /* 0x000fe400087fe4ff */
[----:B---3--:R-:W-:Y:S02]  /*0750*/  LOP3.LUT R6, R21, R6, RZ, 0x3c, !PT ;  /* 0x0000000615067212 */ /* 0x008fe400078e3cff */
[----:B------:R-:W-:Y:S02]  /*0760*/  IADD3 R21, P0, PT, R20, 0x1c, RZ ;  /* 0x0000001c14157810 */ /* 0x000fe40007f1e0ff */
[----:B------:R-:W2:Y:S02]  /*0770*/  LDG.E R23, desc[UR14][R22.64] ;  /* 0x0000000e16177981 */ /* 0x000ea4000c1e1900 */
[----:B-1----:R-:W-:Y:S01]  /*0780*/  LOP3.LUT R26, R21, 0xfffffffc, RZ, 0xc0, !PT ;  /* 0xfffffffc151a7812 */ /* 0x002fe200078ec0ff */
[----:B------:R-:W-:-:S03]  /*0790*/  IMAD.X R21, RZ, RZ, R3, P0 ;  /* 0x000000ffff157224 */ /* 0x000fc600000e0603 */
[----:B------:R-:W-:Y:S02]  /*07a0*/  IADD3 R26, P0, PT, R26, UR16, RZ ;  /* 0x000000101a1a7c10 */ /* 0x000fe4000ff1e0ff */
[----:B------:R-:W-:Y:S02]  /*07b0*/  LOP3.LUT R21, R21, 0x3, RZ, 0xc0, !PT ;  /* 0x0000000315157812 */ /* 0x000fe400078ec0ff */
[----:B----4-:R-:W-:Y:S02]  /*07c0*/  LOP3.LUT R7, R28, R7, RZ, 0x3c, !PT ;  /* 0x000000071c077212 */ /* 0x010fe400078e3cff */
[----:B------:R-:W-:Y:S02]  /*07d0*/  IADD3.X R27, PT, PT, R21, UR17, RZ, P0, !PT ;  /* 0x00000011151b7c10 */ /* 0x000fe400087fe4ff */
[----:B------:R-:W-:-:S03]  /*07e0*/  IADD3 R28, P0, PT, R20, 0x20, RZ ;  /* 0x00000020141c7810 */ /* 0x000fc60007f1e0ff */
[----:B------:R0:W3:Y:S01]  /*07f0*/  LDG.E R22, desc[UR14][R26.64] ;  /* 0x0000000e1a167981 */ /* 0x0000e2000c1e1900 */
[----:B------:R-:W-:Y:S01]  /*0800*/  LOP3.LUT R28, R28, 0xfffffffc, RZ, 0xc0, !PT ;  /* 0xfffffffc1c1c7812 */ /* 0x000fe200078ec0ff */
[----:B------:R-:W-:-:S03]  /*0810*/  IMAD.X R21, RZ, RZ, R3, P0 ;  /* 0x000000ffff157224 */ /* 0x000fc600000e0603 */
[----:B------:R-:W-:Y:S02]  /*0820*/  IADD3 R28, P0, PT, R28, UR16, RZ ;  /* 0x000000101c1c7c10 */ /* 0x000fe4000ff1e0ff */
[----:B------:R-:W-:Y:S02]  /*0830*/  LOP3.LUT R21, R21, 0x3, RZ, 0xc0, !PT ;  /* 0x0000000315157812 */ /* 0x000fe400078ec0ff */
[----:B-----5:R-:W-:Y:S02]  /*0840*/  LOP3.LUT R16, R25, R16, RZ, 0x3c, !PT ;  /* 0x0000001019107212 */ /* 0x020fe400078e3cff */
[----:B------:R-:W-:Y:S02]  /*0850*/  IADD3.X R29, PT, PT, R21, UR17, RZ, P0, !PT ;  /* 0x00000011151d7c10 */ /* 0x000fe400087fe4ff */
[----:B------:R-:W-:-:S03]  /*0860*/  IADD3 R25, P0, PT, R20, 0x24, RZ ;  /* 0x0000002414197810 */ /* 0x000fc60007f1e0ff */
[----:B------:R1:W4:Y:S01]  /*0870*/  LDG.E R21, desc[UR14][R28.64] ;  /* 0x0000000e1c157981 */ /* 0x000322000c1e1900 */
[----:B0-----:R-:W-:Y:S01]  /*0880*/  LOP3.LUT R26, R25, 0xfffffffc, RZ, 0xc0, !PT ;  /* 0xfffffffc191a7812 */ /* 0x001fe200078ec0ff */
[----:B------:R-:W-:-:S03]  /*0890*/  IMAD.X R25, RZ, RZ, R3, P0 ;  /* 0x000000ffff197224 */ /* 0x000fc600000e0603 */
[----:B------:R-:W-:Y:S02]  /*08a0*/  IADD3 R26, P0, PT, R26, UR16, RZ ;  /* 0x000000101a1a7c10 */ /* 0x000fe4000ff1e0ff */
[----:B------:R-:W-:Y:S02]  /*08b0*/  LOP3.LUT R25, R25, 0x3, RZ, 0xc0, !PT ;  /* 0x0000000319197812 */ /* 0x000fe400078ec0ff */
[----:B------:R-:W-:Y:S02]  /*08c0*/  LOP3.LUT R17, R24, R17, RZ, 0x3c, !PT ;  /* 0x0000001118117212 */ /* 0x000fe400078e3cff */
[----:B------:R-:W-:Y:S02]  /*08d0*/  IADD3.X R27, PT, PT, R25, UR17, RZ, P0, !PT ;  /* 0x00000011191b7c10 */ /* 0x000fe400087fe4ff */
[----:B------:R-:W-:-:S03]  /*08e0*/  IADD3 R24, P0, PT, R20, 0x28, RZ ;  /* 0x0000002814187810 */ /* 0x000fc60007f1e0ff */
[----:B------:R-:W5:Y:S01]  /*08f0*/  LDG.E R26, desc[UR14][R26.64] ;  /* 0x0000000e1a1a7981 */ /* 0x000f62000c1e1900 */
[----:B------:R-:W-:Y:S01]  /*0900*/  LOP3.LUT R24, R24, 0xfffffffc, RZ, 0xc0, !PT ;  /* 0xfffffffc18187812 */ /* 0x000fe200078ec0ff */
[----:B------:R-:W-:-:S03]  /*0910*/  IMAD.X R25, RZ, RZ, R3, P0 ;  /* 0x000000ffff197224 */ /* 0x000fc600000e0603 */
[----:B------:R-:W-:Y:S02]  /*0920*/  IADD3 R24, P0, PT, R24, UR16, RZ ;  /* 0x0000001018187c10 */ /* 0x000fe4000ff1e0ff */
[----:B------:R-:W-:-:S04]  /*0930*/  LOP3.LUT R25, R25, 0x3, RZ, 0xc0, !PT ;  /* 0x0000000319197812 */ /* 0x000fc800078ec0ff */
[----:B------:R-:W-:-:S06]  /*0940*/  IADD3.X R25, PT, PT, R25, UR17, RZ, P0, !PT ;  /* 0x0000001119197c10 */ /* 0x000fcc00087fe4ff */
[----:B------:R-:W5:Y:S01]  /*0950*/  LDG.E R25, desc[UR14][R24.64] ;  /* 0x0000000e18197981 */ /* 0x000f62000c1e1900 */
[----:B-1----:R-:W-:-:S04]  /*0960*/  IADD3 R28, P0, PT, R20, 0x2c, RZ ;  /* 0x0000002c141c7810 */ /* 0x002fc80007f1e0ff */
[----:B------:R-:W-:Y:S02]  /*0970*/  LOP3.LUT R28, R28, 0xfffffffc, RZ, 0xc0, !PT ;  /* 0xfffffffc1c1c7812 */ /* 0x000fe400078ec0ff */
[----:B--2---:R-:W-:Y:S01]  /*0980*/  LOP3.LUT R18, R23, R18, RZ, 0x3c, !PT ;  /* 0x0000001217127212 */ /* 0x004fe200078e3cff */
[----:B------:R-:W-:Y:S01]  /*0990*/  IMAD.X R23, RZ, RZ, R3, P0 ;  /* 0x000000ffff177224 */ /* 0x000fe200000e0603 */
[----:B------:R-:W-:-:S04]  /*09a0*/  IADD3 R28, P0, PT, R28, UR16, RZ ;  /* 0x000000101c1c7c10 */ /* 0x000fc8000ff1e0ff */
[----:B------:R-:W-:-:S04]  /*09b0*/  LOP3.LUT R23, R23, 0x3, RZ, 0xc0, !PT ;  /* 0x0000000317177812 */ /* 0x000fc800078ec0ff */
[----:B------:R-:W-:-:S05]  /*09c0*/  IADD3.X R29, PT, PT, R23, UR17, RZ, P0, !PT ;  /* 0x00000011171d7c10 */ /* 0x000fca00087fe4ff */
[----:B------:R0:W2:Y:S01]  /*09d0*/  LDG.E R24, desc[UR14][R28.64] ;  /* 0x0000000e1c187981 */ /* 0x0000a2000c1e1900 */
[----:B---3--:R-:W-:Y:S02]  /*09e0*/  LOP3.LUT R19, R22, R19, RZ, 0x3c, !PT ;  /* 0x0000001316137212 */ /* 0x008fe400078e3cff */
[----:B------:R-:W-:-:S04]  /*09f0*/  IADD3 R22, P0, PT, R20, 0x30, RZ ;  /* 0x0000003014167810 */ /* 0x000fc80007f1e0ff */
[----:B------:R-:W-:Y:S01]  /*0a00*/  LOP3.LUT R22, R22, 0xfffffffc, RZ, 0xc0, !PT ;  /* 0xfffffffc16167812 */ /* 0x000fe200078ec0ff */
[----:B------:R-:W-:-:S03]  /*0a10*/  IMAD.X R23, RZ, RZ, R3, P0 ;  /* 0x000000ffff177224 */ /* 0x000fc600000e0603 */
[----:B------:R-:W-:Y:S02]  /*0a20*/  IADD3 R22, P0, PT, R22, UR16, RZ ;  /* 0x0000001016167c10 */ /* 0x000fe4000ff1e0ff */
[----:B------:R-:W-:-:S04]  /*0a30*/  LOP3.LUT R23, R23, 0x3, RZ, 0xc0, !PT ;  /* 0x0000000317177812 */ /* 0x000fc800078ec0ff */
[----:B------:R-:W-:Y:S02]  /*0a40*/  IADD3.X R23, PT, PT, R23, UR17, RZ, P0, !PT ;  /* 0x0000001117177c10 */ /* 0x000fe400087fe4ff */
[----:B----4-:R-:W-:Y:S02]  /*0a50*/  LOP3.LUT R12, R21, R12, RZ, 0x3c, !PT ;  /* 0x0000000c150c7212 */ /* 0x010fe400078e3cff */
[----:B------:R-:W-:Y:S02]  /*0a60*/  IADD3 R21, P0, PT, R20, 0x34, RZ ;  /* 0x0000003414157810 */ /* 0x000fe40007f1e0ff */
[----:B------:R-:W3:Y:S02]  /*0a70*/  LDG.E R23, desc[UR14][R22.64] ;  /* 0x0000000e16177981 */ /* 0x000ee4000c1e1900 */
[----:B0-----:R-:W-:Y:S01]  /*0a80*/  LOP3.LUT R28, R21, 0xfffffffc, RZ, 0xc0, !PT ;  /* 0xfffffffc151c7812 */ /* 0x001fe200078ec0ff */
[----:B------:R-:W-:-:S03]  /*0a90*/  IMAD.X R21, RZ, RZ, R3, P0 ;  /* 0x000000ffff157224 */ /* 0x000fc600000e0603 */
[----:B------:R-:W-:Y:S02]  /*0aa0*/  IADD3 R28, P0, PT, R28, UR16, RZ ;  /* 0x000000101c1c7c10 */ /* 0x000fe4000ff1e0ff */
[----:B------:R-:W-:Y:S02]  /*0ab0*/  LOP3.LUT R21, R21, 0x3, RZ, 0xc0, !PT ;  /* 0x0000000315157812 */ /* 0x000fe400078ec0ff */
[----:B-----5:R-:W-:Y:S02]  /*0ac0*/  LOP3.LUT R13, R26, R13, RZ, 0x3c, !PT ;  /* 0x0000000d1a0d7212 */ /* 0x020fe400078e3cff */
[----:B------:R-:W-:Y:S02]  /*0ad0*/  IADD3.X R29, PT, PT, R21, UR17, RZ, P0, !PT ;  /* 0x00000011151d7c10 */ /* 0x000fe400087fe4ff */
[----:B------:R-:W-:-:S03]  /*0ae0*/  IADD3 R26, P0, PT, R20, 0x38, RZ ;  /* 0x00000038141a7810 */ /* 0x000fc60007f1e0ff */
[----:B------:R0:W4:Y:S01]  /*0af0*/  LDG.E R22, desc[UR14][R28.64] ;  /* 0x0000000e1c167981 */ /* 0x000122000c1e1900 */
[----:B------:R-:W-:Y:S01]  /*0b00*/  LOP3.LUT R26, R26, 0xfffffffc, RZ, 0xc0, !PT ;  /* 0xfffffffc1a1a7812 */ /* 0x000fe200078ec0ff */
[----:B------:R-:W-:-:S03]  /*0b10*/  IMAD.X R21, RZ, RZ, R3, P0 ;  /* 0x000000ffff157224 */ /* 0x000fc600000e0603 */
[----:B------:R-:W-:Y:S02]  /*0b20*/  IADD3 R26, P0, PT, R26, UR16, RZ ;  /* 0x000000101a1a7c10 */ /* 0x000fe4000ff1e0ff */
[----:B------:R-:W-:Y:S02]  /*0b30*/  LOP3.LUT R21, R21, 0x3, RZ, 0xc0, !PT ;  /* 0x0000000315157812 */ /* 0x000fe400078ec0ff */
[----:B------:R-:W-:Y:S02]  /*0b40*/  LOP3.LUT R14, R25, R14, RZ, 0x3c, !PT ;  /* 0x0000000e190e7212 */ /* 0x000fe400078e3cff */
[----:B------:R-:W-:Y:S02]  /*0b50*/  IADD3.X R27, PT, PT, R21, UR17, RZ, P0, !PT ;  /* 0x00000011151b7c10 */ /* 0x000fe400087fe4ff */
[----:B------:R-:W-:-:S03]  /*0b60*/  IADD3 R25, P1, PT, R20, 0x3c, RZ ;  /* 0x0000003c14197810 */ /* 0x000fc60007f3e0ff */
[----:B------:R1:W5:Y:S01]  /*0b70*/  LDG.E R21, desc[UR14][R26.64] ;  /* 0x0000000e1a157981 */ /* 0x000362000c1e1900 */
[----:B0-----:R-:W-:Y:S02]  /*0b80*/  LOP3.LUT R28, R25, 0xfffffffc, RZ, 0xc0, !PT ;  /* 0xfffffffc191c7812 */ /* 0x001fe400078ec0ff */
[----:B-1----:R-:W-:Y:S01]  /*0b90*/  IADD3 R26, P0, PT, R20, UR16, RZ ;  /* 0x00000010141a7c10 */ /* 0x002fe2000ff1e0ff */
[----:B------:R-:W-:-:S03]  /*0ba0*/  IMAD.X R20, RZ, RZ, R3, P1 ;  /* 0x000000ffff147224 */ /* 0x000fc600008e0603 */
[----:B------:R-:W-:Y:S02]  /*0bb0*/  IADD3.X R27, PT, PT, R3, UR17, RZ, P0, !PT ;  /* 0x00000011031b7c10 */ /* 0x000fe400087fe4ff */
[----:B------:R-:W-:Y:S02]  /*0bc0*/  LOP3.LUT R20, R20, 0x3, RZ, 0xc0, !PT ;  /* 0x0000000314147812 */ /* 0x000fe400078ec0ff */
[----:B------:R-:W-:Y:S01]  /*0bd0*/  IADD3 R28, P0, PT, R28, UR16, RZ ;  /* 0x000000101c1c7c10 */ /* 0x000fe2000ff1e0ff */
[----:B------:R-:W5:Y:S03]  /*0be0*/  LDG.E R3, desc[UR14][R26.64] ;  /* 0x0000000e1a037981 */ /* 0x000f66000c1e1900 */
[----:B------:R-:W-:-:S05]  /*0bf0*/  IADD3.X R29, PT, PT, R20, UR17, RZ, P0, !PT ;  /* 0x00000011141d7c10 */ /* 0x000fca00087fe4ff */
[----:B------:R-:W5:Y:S01]  /*0c00*/  LDG.E R28, desc[UR14][R28.64] ;  /* 0x0000000e1c1c7981 */ /* 0x000f62000c1e1900 */
[----:B------:R-:W-:Y:S01]  /*0c10*/  IMAD R5, R5, 0x1000193, RZ ;  /* 0x0100019305057824 */ /* 0x000fe200078e02ff */
[----:B------:R-:W-:Y:S01]  /*0c20*/  UIADD3 UR4, UPT, UPT, UR4, 0x1, URZ ;  /* 0x0000000104047890 */ /* 0x000fe2000fffe0ff */
[----:B------:R-:W-:Y:S02]  /*0c30*/  IMAD R6, R6, 0x1000193, RZ ;  /* 0x0100019306067824 */ /* 0x000fe400078e02ff */
[----:B------:R-:W-:Y:S01]  /*0c40*/  IMAD R7, R7, 0x1000193, RZ ;  /* 0x0100019307077824 */ /* 0x000fe200078e02ff */
[----:B------:R-:W-:Y:S01]  /*0c50*/  UISETP.NE.AND UP0, UPT, UR4, 0x40, UPT ;  /* 0x000000400400788c */ /* 0x000fe2000bf05270 */
[----:B------:R-:W-:Y:S02]  /*0c60*/  IMAD R16, R16, 0x1000193, RZ ;  /* 0x0100019310107824 */ /* 0x000fe400078e02ff */
[----:B------:R-:W-:Y:S02]  /*0c70*/  IMAD R17, R17, 0x1000193, RZ ;  /* 0x0100019311117824 */ /* 0x000fe400078e02ff */
[----:B------:R-:W-:-:S02]  /*0c80*/  IMAD R18, R18, 0x1000193, RZ ;  /* 0x0100019312127824 */ /* 0x000fc400078e02ff */
[----:B------:R-:W-:Y:S02]  /*0c90*/  IMAD R19, R19, 0x1000193, RZ ;  /* 0x0100019313137824 */ /* 0x000fe400078e02ff */
[----:B------:R-:W-:Y:S02]  /*0ca0*/  IMAD R12, R12, 0x1000193, RZ ;  /* 0x010001930c0c7824 */ /* 0x000fe400078e02ff */
[----:B------:R-:W-:Y:S01]  /*0cb0*/  IMAD R13, R13, 0x1000193, RZ ;  /* 0x010001930d0d7824 */ /* 0x000fe200078e02ff */
[----:B------:R1:W-:Y:S01]  /*0cc0*/  STL.128 [R1+0x10], R16 ;  /* 0x0000101001007387 */ /* 0x0003e20000100c00 */
[----:B------:R-:W-:Y:S01]  /*0cd0*/  IMAD R14, R14, 0x1000193, RZ ;  /* 0x010001930e0e7824 */ /* 0x000fe200078e02ff */
[----:B--2---:R-:W-:-:S05]  /*0ce0*/  LOP3.LUT R15, R24, R15, RZ, 0x3c, !PT ;  /* 0x0000000f180f7212 */ /* 0x004fca00078e3cff */
[----:B------:R-:W-:-:S05]  /*0cf0*/  IMAD R15, R15, 0x1000193, RZ ;  /* 0x010001930f0f7824 */ /* 0x000fca00078e02ff */
[----:B------:R1:W-:Y:S01]  /*0d00*/  STL.128 [R1+0x20], R12 ;  /* 0x0000200c01007387 */ /* 0x0003e20000100c00 */
[----:B---3--:R-:W-:-:S05]  /*0d10*/  LOP3.LUT R8, R23, R8, RZ, 0x3c, !PT ;  /* 0x0000000817087212 */ /* 0x008fca00078e3cff */
[----:B------:R-:W-:Y:S01]  /*0d20*/  IMAD R8, R8, 0x1000193, RZ ;  /* 0x0100019308087824 */ /* 0x000fe200078e02ff */
[----:B----4-:R-:W-:-:S05]  /*0d30*/  LOP3.LUT R9, R22, R9, RZ, 0x3c, !PT ;  /* 0x0000000916097212 */ /* 0x010fca00078e3cff */
[----:B------:R-:W-:Y:S01]  /*0d40*/  IMAD R9, R9, 0x1000193, RZ ;  /* 0x0100019309097824 */ /* 0x000fe200078e02ff */
[----:B-----5:R-:W-:-:S05]  /*0d50*/  LOP3.LUT R10, R21, R10, RZ, 0x3c, !PT ;  /* 0x0000000a150a7212 */ /* 0x020fca00078e3cff */
[----:B------:R-:W-:Y:S01]  /*0d60*/  IMAD R10, R10, 0x1000193, RZ ;  /* 0x010001930a0a7824 */ /* 0x000fe200078e02ff */
[----:B------:R-:W-:-:S05]  /*0d70*/  LOP3.LUT R3, R3, R4, RZ, 0x3c, !PT ;  /* 0x0000000403037212 */ /* 0x000fca00078e3cff */
[----:B------:R-:W-:Y:S01]  /*0d80*/  IMAD R4, R3, 0x1000193, RZ ;  /* 0x0100019303047824 */ /* 0x000fe200078e02ff */
[----:B------:R-:W-:-:S04]  /*0d90*/  LOP3.LUT R11, R28, R11, RZ, 0x3c, !PT ;  /* 0x0000000b1c0b7212 */ /* 0x000fc800078e3cff */
[----:B------:R1:W-:Y:S01]  /*0da0*/  STL.128 [R1], R4 ;  /* 0x0000000401007387 */ /* 0x0003e20000100c00 */
[----:B------:R-:W-:-:S05]  /*0db0*/  IMAD R11, R11, 0x1000193, RZ ;  /* 0x010001930b0b7824 */ /* 0x000fca00078e02ff */
[----:B------:R1:W-:Y:S01]  /*0dc0*/  STL.128 [R1+0x30], R8 ;  /* 0x0000300801007387 */ /* 0x0003e20000100c00 */
[----:B------:R-:W-:Y:S05]  /*0dd0*/  BRA.U UP0, `(.L_x_2) ;  /* 0xfffffff5002c7547 */ /* 0x000fea000b83ffff */
[----:B------:R-:W0:Y:S01]  /*0de0*/  LDCU.64 UR6, c[0x0][0x3a8] ;  /* 0x00007500ff0677ac */ /* 0x000e220008000a00 */
[----:B-1----:R-:W-:-:S04]  /*0df0*/  LOP3.LUT R11, R4, R5, RZ, 0x3c, !PT ;  /* 0x00000005040b7212 */ /* 0x002fc800078e3cff */
[----:B0-----:R-:W-:-:S04]  /*0e00*/  ISETP.GE.U32.AND P0, PT, R11, UR6, PT ;  /* 0x000000060b007c0c */ /* 0x001fc8000bf06070 */
[----:B------:R-:W-:-:S13]  /*0e10*/  ISETP.GE.U32.AND.EX P0, PT, R5, UR7, PT, P0 ;  /* 0x0000000705007c0c */ /* 0x000fda000bf06100 */
[----:B------:R-:W-:Y:S05]  /*0e20*/  @P0 EXIT ;  /* 0x000000000000094d */ /* 0x000fea0003800000 */
[----:B------:R-:W0:Y:S01]  /*0e30*/  LDC.64 R8, c[0x0][0x3b0] ;  /* 0x0000ec00ff087b82 */ /* 0x000e220000000a00 */
[----:B------:R-:W-:Y:S02]  /*0e40*/  IMAD.MOV.U32 R13, RZ, RZ, 0x1 ;  /* 0x00000001ff0d7424 */ /* 0x000fe400078e00ff */
[----:B------:R-:W-:-:S05]  /*0e50*/  IMAD.MOV.U32 R12, RZ, RZ, RZ ;  /* 0x000000ffff0c7224 */ /* 0x000fca00078e00ff */
[----:B0-----:R-:W2:Y:S02]  /*0e60*/  ATOMG.E.CAS.STRONG.GPU PT, R3, [R8], R12, R13 ;  /* 0x0000000c080373a9 */ /* 0x001ea400001ee10d */
[----:B--2---:R-:W-:-:S13]  /*0e70*/  ISETP.NE.AND P0, PT, R3, RZ, PT ;  /* 0x000000ff0300720c */ /* 0x004fda0003f05270 */
[----:B------:R-:W-:Y:S05]  /*0e80*/  @P0 EXIT ;  /* 0x000000000000094d */ /* 0x000fea0003800000 */
[----:B------:R-:W-:Y:S04]  /*0e90*/  STG.E desc[UR14][R8.64+0x4], R0 ;  /* 0x0000040008007986 */ /* 0x000fe8000c10190e */
        /* <DEDUP_REMOVED lines=8> */
[----:B------:R-:W-:Y:S01]  /*0f20*/  STG.E desc[UR14][R8.64+0x28], R19 ;  /* 0x0000281308007986 */ /* 0x000fe2000c10190e */
[----:B------:R-:W-:Y:S05]  /*0f30*/  EXIT ;  /* 0x000000000000794d */ /* 0x000fea0003800000 */
        .weak           $__internal_0_$__cuda_sm20_rem_u64
        .type           $__internal_0_$__cuda_sm20_rem_u64,@function
        .size           $__internal_0_$__cuda_sm20_rem_u64,(.L_x_4 - $__internal_0_$__cuda_sm20_rem_u64)
$__internal_0_$__cuda_sm20_rem_u64:
[----:B------:R-:W0:Y:S08]  /*0f40*/  I2F.U64.RP R3, UR8 ;  /* 0x0000000800037d12 */ /* 0x000e300008309000 */
[----:B0-----:R-:W0:Y:S02]  /*0f50*/  MUFU.RCP R3, R3 ;  /* 0x0000000300037308 */ /* 0x001e240000001000 */
[----:B0-----:R-:W-:-:S06]  /*0f60*/  VIADD R20, R3, 0x1ffffffe ;  /* 0x1ffffffe03147836 */ /* 0x001fcc0000000000 */
[----:B------:R-:W0:Y:S02]  /*0f70*/  F2I.U64.TRUNC R20, R20 ;  /* 0x0000001400147311 */ /* 0x000e24000020d800 */
[----:B0-----:R-:W-:Y:S01]  /*0f80*/  R2UR UR6, R20 ;  /* 0x00000000140672ca */ /* 0x001fe200000e0000 */
[----:B------:R-:W-:Y:S01]  /*0f90*/  IMAD.MOV.U32 R20, RZ, RZ, R22 ;  /* 0x000000ffff147224 */ /* 0x000fe200078e0016 */
[----:B------:R-:W-:Y:S01]  /*0fa0*/  R2UR UR7, R21 ;  /* 0x00000000150772ca */ /* 0x000fe200000e0000 */
[----:B------:R-:W-:-:S10]  /*0fb0*/  IMAD.MOV.U32 R21, RZ, RZ, 0x0 ;  /* 0x00000000ff157424 */ /* 0x000fd400078e00ff */
[----:B------:R-:W-:-:S04]  /*0fc0*/  UIMAD.WIDE.U32 UR10, UR6, UR8, URZ ;  /* 0x00000008060a72a5 */ /* 0x000fc8000f8e00ff */
[----:B------:R-:W-:Y:S02]  /*0fd0*/  UIMAD UR11, UR6, UR9, UR11 ;  /* 0x00000009060b72a4 */ /* 0x000fe4000f8e020b */
[----:B------:R-:W-:Y:S02]  /*0fe0*/  UIADD3 UR13, UP0, UPT, URZ, -UR10, URZ ;  /* 0x8000000aff0d7290 */ /* 0x000fe4000ff1e0ff */
[----:B------:R-:W-:Y:S02]  /*0ff0*/  UIMAD UR12, UR7, UR8, UR11 ;  /* 0x00000008070c72a4 */ /* 0x000fe4000f8e020b */
[----:B------:R-:W-:Y:S02]  /*1000*/  UIMAD.WIDE.U32 UR10, UR6, UR13, URZ ;  /* 0x0000000d060a72a5 */ /* 0x000fe4000f8e00ff */
[----:B------:R-:W-:-:S05]  /*1010*/  UIADD3.X UR18, UPT, UPT, URZ, ~UR12, URZ, UP0, !UPT ;  /* 0x8000000cff127290 */ /* 0x000fca00087fe4ff */
[----:B------:R-:W-:Y:S01]  /*1020*/  UMOV UR10, UR11 ;  /* 0x0000000b000a7c82 */ /* 0x000fe20008000000 */
[----:B------:R-:W-:Y:S02]  /*1030*/  UMOV UR11, UR6 ;  /* 0x00000006000b7c82 */ /* 0x000fe40008000000 */
[----:B------:R-:W-:-:S04]  /*1040*/  UIMAD.WIDE.U32 UR10, UP0, UR6, UR18, UR10 ;  /* 0x00000012060a72a5 */ /* 0x000fc8000f80000a */
[----:B------:R-:W-:Y:S02]  /*1050*/  UIMAD.WIDE.U32 UR10, UP1, UR7, UR13, UR10 ;  /* 0x0000000d070a72a5 */ /* 0x000fe4000f82000a */
[----:B------:R-:W-:Y:S02]  /*1060*/  UIMAD.WIDE.U32 UR12, UR7, UR18, URZ ;  /* 0x00000012070c72a5 */ /* 0x000fe4000f8e00ff */
[----:B------:R-:W-:Y:S02]  /*1070*/  UIMAD UR18, UR7, UR18, URZ ;  /* 0x00000012071272a4 */ /* 0x000fe4000f8e02ff */
[----:B------:R-:W-:Y:S02]  /*1080*/  UIADD3.X UR10, UPT, UPT, UR13, UR7, URZ, UP0, !UPT ;  /* 0x000000070d0a7290 */ /* 0x000fe400087fe4ff */
[----:B------:R-:W-:-:S04]  /*1090*/  UIADD3 UR11, UP2, UPT, UR18, UR11, URZ ;  /* 0x0000000b120b7290 */ /* 0x000fc8000ff5e0ff */
[----:B------:R-:W-:Y:S02]  /*10a0*/  UIMAD.WIDE.U32 UR6, UR11, UR8, URZ ;  /* 0x000000080b0672a5 */ /* 0x000fe4000f8e00ff */
[----:B------:R-:W-:Y:S02]  /*10b0*/  UIADD3.X UR12, UPT, UPT, URZ, URZ, UR10, UP2, UP1 ;  /* 0x000000ffff0c7290 */ /* 0x000fe400097e240a */
[----:B------:R-:W-:Y:S02]  /*10c0*/  UIADD3 UR6, UP0, UPT, URZ, -UR6, URZ ;  /* 0x80000006ff067290 */ /* 0x000fe4000ff1e0ff */
[----:B------:R-:W-:Y:S02]  /*10d0*/  UIMAD UR7, UR11, UR9, UR7 ;  /* 0x000000090b0772a4 */ /* 0x000fe4000f8e0207 */
[----:B------:R-:W-:Y:S02]  /*10e0*/  UIMAD.WIDE.U32 UR18, UR11, UR6, URZ ;  /* 0x000000060b1272a5 */ /* 0x000fe4000f8e00ff */
[----:B------:R-:W-:-:S04]  /*10f0*/  UIMAD UR7, UR12, UR8, UR7 ;  /* 0x000000080c0772a4 */ /* 0x000fc8000f8e0207 */
[----:B------:R-:W-:Y:S01]  /*1100*/  UIADD3.X UR7, UPT, UPT, URZ, ~UR7, URZ, UP0, !UPT ;  /* 0x80000007ff077290 */ /* 0x000fe200087fe4ff */
[----:B------:R-:W-:-:S03]  /*1110*/  UMOV UR10, UR19 ;  /* 0x00000013000a7c82 */ /* 0x000fc60008000000 */
[----:B------:R-:W-:Y:S02]  /*1120*/  UIMAD.WIDE.U32 UR10, UP0, UR11, UR7, UR10 ;  /* 0x000000070b0a72a5 */ /* 0x000fe4000f80000a */
[----:B------:R-:W-:Y:S02]  /*1130*/  UIMAD UR13, UR12, UR7, URZ ;  /* 0x000000070c0d72a4 */ /* 0x000fe4000f8e02ff */
[----:B------:R-:W-:Y:S02]  /*1140*/  UIMAD.WIDE.U32 UR10, UP1, UR12, UR6, UR10 ;  /* 0x000000060c0a72a5 */ /* 0x000fe4000f82000a */
[----:B------:R-:W-:Y:S02]  /*1150*/  UIMAD.WIDE.U32 UR6, UR12, UR7, URZ ;  /* 0x000000070c0672a5 */ /* 0x000fe4000f8e00ff */
[----:B------:R-:W-:Y:S02]  /*1160*/  UIADD3 UR13, UP2, UPT, UR13, UR11, URZ ;  /* 0x0000000b0d0d7290 */ /* 0x000fe4000ff5e0ff */
[----:B------:R-:W-:-:S02]  /*1170*/  UIADD3.X UR12, UPT, UPT, UR7, UR12, URZ, UP0, !UPT ;  /* 0x0000000c070c7290 */ /* 0x000fc400087fe4ff */
[----:B------:R-:W-:Y:S01]  /*1180*/  UIMAD.WIDE.U32 UR10, UR13, UR5, URZ ;  /* 0x000000050d0a72a5 */ /* 0x000fe2000f8e00ff */
[----:B------:R-:W-:Y:S01]  /*1190*/  UMOV UR7, URZ ;  /* 0x000000ff00077c82 */ /* 0x000fe20008000000 */
[----:B------:R-:W-:-:S05]  /*11a0*/  UIADD3.X UR12, UPT, UPT, URZ, URZ, UR12, UP2, UP1 ;  /* 0x000000ffff0c7290 */ /* 0x000fca00097e240c */
[----:B------:R-:W-:Y:S02]  /*11b0*/  UMOV UR6, UR11 ;  /* 0x0000000b00067c82 */ /* 0x000fe40008000000 */
[----:B------:R-:W-:-:S04]  /*11c0*/  UIMAD.WIDE.U32 UR6, URZ, UR13, UR6 ;  /* 0x0000000dff0672a5 */ /* 0x000fc8000f8e0006 */
[----:B------:R-:W-:-:S04]  /*11d0*/  UIMAD.WIDE.U32 UR6, UP0, UR12, UR5, UR6 ;  /* 0x000000050c0672a5 */ /* 0x000fc8000f800006 */
[----:B------:R-:W-:Y:S02]  /*11e0*/  UIADD3 UR11, UP1, UPT, URZ, UR7, URZ ;  /* 0x00000007ff0b7290 */ /* 0x000fe4000ff3e0ff */
[----:B------:R-:W-:Y:S02]  /*11f0*/  UIADD3.X UR10, UPT, UPT, URZ, URZ, URZ, UP0, !UPT ;  /* 0x000000ffff0a7290 */ /* 0x000fe400087fe4ff */
[----:B------:R-:W-:Y:S02]  /*1200*/  UIMAD.WIDE.U32 UR6, UR11, UR8, URZ ;  /* 0x000000080b0672a5 */ /* 0x000fe4000f8e00ff */
[----:B------:R-:W-:Y:S02]  /*1210*/  UIADD3.X UR10, UPT, UPT, URZ, UR10, URZ, UP1, !UPT ;  /* 0x0000000aff0a7290 */ /* 0x000fe40008ffe4ff */
[----:B------:R-:W-:Y:S02]  /*1220*/  UIMAD UR11, UR11, UR9, UR7 ;  /* 0x000000090b0b72a4 */ /* 0x000fe4000f8e0207 */
[----:B------:R-:W-:-:S02]  /*1230*/  UIADD3 UR5, UP1, UPT, -UR6, UR5, URZ ;  /* 0x0000000506057290 */ /* 0x000fc4000ff3e1ff */
[----:B------:R-:W-:Y:S02]  /*1240*/  UIMAD UR10, UR10, UR8, UR11 ;  /* 0x000000080a0a72a4 */ /* 0x000fe4000f8e020b */
[----:B------:R-:W-:Y:S02]  /*1250*/  UISETP.GE.U32.AND UP0, UPT, UR5, UR8, UPT ;  /* 0x000000080500728c */ /* 0x000fe4000bf06070 */
[----:B------:R-:W-:Y:S02]  /*1260*/  UIADD3.X UR6, UPT, UPT, URZ, ~UR10, URZ, UP1, !UPT ;  /* 0x8000000aff067290 */ /* 0x000fe40008ffe4ff */
[----:B------:R-:W-:Y:S02]  /*1270*/  UIADD3 UR7, UP1, UPT, -UR8, UR5, URZ ;  /* 0x0000000508077290 */ /* 0x000fe4000ff3e1ff */
[----:B------:R-:W-:Y:S02]  /*1280*/  UISETP.GE.U32.AND.EX UP0, UPT, UR6, UR9, UPT, UP0 ;  /* 0x000000090600728c */ /* 0x000fe4000bf06100 */
[----:B------:R-:W-:-:S02]  /*1290*/  UIADD3.X UR10, UPT, UPT, ~UR9, UR6, URZ, UP1, !UPT ;  /* 0x00000006090a7290 */ /* 0x000fc40008ffe5ff */
[----:B------:R-:W-:Y:S02]  /*12a0*/  USEL UR7, UR7, UR5, UP0 ;  /* 0x0000000507077287 */ /* 0x000fe40008000000 */
[----:B------:R-:W-:Y:S02]  /*12b0*/  USEL UR10, UR10, UR6, UP0 ;  /* 0x000000060a0a7287 */ /* 0x000fe40008000000 */
[----:B------:R-:W-:Y:S02]  /*12c0*/  UISETP.GE.U32.AND UP0, UPT, UR7, UR8, UPT ;  /* 0x000000080700728c */ /* 0x000fe4000bf06070 */
[----:B------:R-:W-:Y:S02]  /*12d0*/  UIADD3 UR5, UP2, UPT, -UR8, UR7, URZ ;  /* 0x0000000708057290 */ /* 0x000fe4000ff5e1ff */
[----:B------:R-:W-:Y:S02]  /*12e0*/  UISETP.NE.U32.AND UP1, UPT, UR8, URZ, UPT ;  /* 0x000000ff0800728c */ /* 0x000fe4000bf25070 */
[----:B------:R-:W-:-:S02]  /*12f0*/  UISETP.GE.U32.AND.EX UP0, UPT, UR10, UR9, UPT, UP0 ;  /* 0x000000090a00728c */ /* 0x000fc4000bf06100 */
[----:B------:R-:W-:Y:S02]  /*1300*/  UIADD3.X UR6, UPT, UPT, ~UR9, UR10, URZ, UP2, !UPT ;  /* 0x0000000a09067290 */ /* 0x000fe400097fe5ff */
[----:B------:R-:W-:Y:S02]  /*1310*/  UISETP.NE.AND.EX UP1, UPT, UR9, URZ, UPT, UP1 ;  /* 0x000000ff0900728c */ /* 0x000fe4000bf25310 */
[----:B------:R-:W-:Y:S02]  /*1320*/  USEL UR5, UR5, UR7, UP0 ;  /* 0x0000000705057287 */ /* 0x000fe40008000000 */
[----:B------:R-:W-:Y:S02]  /*1330*/  USEL UR6, UR6, UR10, UP0 ;  /* 0x0000000a06067287 */ /* 0x000fe40008000000 */
[----:B------:R-:W-:Y:S02]  /*1340*/  USEL UR5, UR5, 0xffffffff, UP1 ;  /* 0xffffffff05057887 */ /* 0x000fe40008800000 */
[----:B------:R-:W-:Y:S01]  /*1350*/  USEL UR6, UR6, 0xffffffff, UP1 ;  /* 0xffffffff06067887 */ /* 0x000fe20008800000 */
[----:B------:R-:W-:Y:S11]  /*1360*/  RET.REL.NODEC R20 `(_Z13kawpow_kernelPjmPKhmmmS_) ;  /* 0xffffffec14247950 */ /* 0x000ff60003c3ffff */
.L_x_3:
[----:B------:R-:W-:-:S00]  /*1370*/  BRA `(.L_x_3) ;  /* 0xfffffffc00fc7947 */ /* 0x000fc0000383ffff */
[----:B------:R-:W-:-:S00]  /*1380*/  NOP ;  /* 0x0000000000007918 */ /* 0x000fc00000000000 */
[----:B------:R-:W-:-:S00]  /*1390*/  NOP ;  /* 0x0000000000007918 */ /* 0x000fc00000000000 */
[----:B------:R-:W-:-:S00]  /*13a0*/  NOP ;  /* 0x0000000000007918 */ /* 0x000fc00000000000 */
[----:B------:R-:W-:-:S00]  /*13b0*/  NOP ;  /* 0x0000000000007918 */ /* 0x000fc00000000000 */
[----:B------:R-:W-:-:S00]  /*13c0*/  NOP ;  /* 0x0000000000007918 */ /* 0x000fc00000000000 */
[----:B------:R-:W-:-:S00]  /*13d0*/  NOP ;  /* 0x0000000000007918 */ /* 0x000fc00000000000 */
[----:B------:R-:W-:-:S00]  /*13e0*/  NOP ;  /* 0x0000000000007918 */ /* 0x000fc00000000000 */
[----:B------:R-:W-:-:S00]  /*13f0*/  NOP ;  /* 0x0000000000007918 */ /* 0x000fc00000000000 */
.L_x_4:


//--------------------- .nv.shared.reserved.0     --------------------------
	.section	.nv.shared.reserved.0,"aw",@nobits
	.weak		__nv_reservedSMEM_offset_0_alias
	.size		__nv_reservedSMEM_offset_0_alias, 0, 64
	.other		__nv_reservedSMEM_offset_0_alias,@"STO_CUDA_RESERVED_SHARED STV_DEFAULT"
__nv_reservedSMEM_offset_0_alias:
	.zero		0
	.zero		64


//--------------------- .nv.constant0._Z13kawpow_kernelPjmPKhmmmS_ --------------------------
	.section	.nv.constant0._Z13kawpow_kernelPjmPKhmmmS_,"a",@progbits
	.sectionflags	@""
	.align	4
.nv.constant0._Z13kawpow_kernelPjmPKhmmmS_:
	.zero		952


//--------------------- SYMBOLS --------------------------

	.type		.nv.reservedSmem.offset0,@object
	.size		.nv.reservedSmem.offset0,0x4
